	.headerflags	@"EF_CUDA_TEXMODE_UNIFIED EF_CUDA_64BIT_ADDRESS EF_CUDA_ACCELERATORS EF_CUDA_SM90 EF_CUDA_VIRTUAL_SM(EF_CUDA_SM90)"
	.elftype	@"ET_EXEC"


//--------------------- .nv.info                  --------------------------
	.section	.nv.info,"",@"SHT_CUDA_INFO"
	.align	4


	//----- nvinfo : EIATTR_REGCOUNT
	.align		4
        /*0000*/ 	.byte	0x04, 0x2f
        /*0002*/ 	.short	(.L_3 - .L_2)
	.align		4
.L_2:
        /*0004*/ 	.word	index@(triton_poi_fused__native_batch_norm_legit_no_training_relu_36)
        /*0008*/ 	.word	0x00000020


	//----- nvinfo : EIATTR_MIN_STACK_SIZE
	.align		4
.L_3:
        /*000c*/ 	.byte	0x04, 0x12
        /*000e*/ 	.short	(.L_5 - .L_4)
	.align		4
.L_4:
        /*0010*/ 	.word	index@(triton_poi_fused__native_batch_norm_legit_no_training_relu_36)
        /*0014*/ 	.word	0x00000000


	//----- nvinfo : EIATTR_FRAME_SIZE
	.align		4
.L_5:
        /*0018*/ 	.byte	0x04, 0x11
        /*001a*/ 	.short	(.L_7 - .L_6)
	.align		4
.L_6:
        /*001c*/ 	.word	index@(triton_poi_fused__native_batch_norm_legit_no_training_relu_36)
        /*0020*/ 	.word	0x00000000


	//----- nvinfo : EIATTR_MIN_STACK_SIZE
	.align		4
.L_7:
        /*0024*/ 	.byte	0x04, 0x12
        /*0026*/ 	.short	(.L_9 - .L_8)
	.align		4
.L_8:
        /*0028*/ 	.word	index@(triton_poi_fused__native_batch_norm_legit_no_training_relu_36)
        /*002c*/ 	.word	0x00000000
.L_9:


//--------------------- .nv.info.triton_poi_fused__native_batch_norm_legit_no_training_relu_36 --------------------------
	.section	.nv.info.triton_poi_fused__native_batch_norm_legit_no_training_relu_36,"",@"SHT_CUDA_INFO"
	.sectionflags	@""
	.align	4


	//----- nvinfo : EIATTR_CUDA_API_VERSION
	.align		4
        /*0000*/ 	.byte	0x04, 0x37
        /*0002*/ 	.short	(.L_11 - .L_10)
.L_10:
        /*0004*/ 	.word	0x0000007c


	//----- nvinfo : EIATTR_KPARAM_INFO
	.align		4
.L_11:
        /*0008*/ 	.byte	0x04, 0x17
        /*000a*/ 	.short	(.L_13 - .L_12)
.L_12:
        /*000c*/ 	.word	0x00000000
        /*0010*/ 	.short	0x0007
        /*0012*/ 	.short	0x0034
        /*0014*/ 	.byte	0x00, 0xf0, 0x11, 0x00


	//----- nvinfo : EIATTR_KPARAM_INFO
	.align		4
.L_13:
        /*0018*/ 	.byte	0x04, 0x17
        /*001a*/ 	.short	(.L_15 - .L_14)
.L_14:
        /*001c*/ 	.word	0x00000000
        /*0020*/ 	.short	0x0006
        /*0022*/ 	.short	0x0030
        /*0024*/ 	.byte	0x00, 0xf0, 0x11, 0x00


	//----- nvinfo : EIATTR_KPARAM_INFO
	.align		4
.L_15:
        /*0028*/ 	.byte	0x04, 0x17
        /*002a*/ 	.short	(.L_17 - .L_16)
.L_16:
        /*002c*/ 	.word	0x00000000
        /*0030*/ 	.short	0x0005
        /*0032*/ 	.short	0x0028
        /*0034*/ 	.byte	0x00, 0xf4, 0x21, 0x00


	//----- nvinfo : EIATTR_KPARAM_INFO
	.align		4
.L_17:
        /*0038*/ 	.byte	0x04, 0x17
        /*003a*/ 	.short	(.L_19 - .L_18)
.L_18:
        /*003c*/ 	.word	0x00000000
        /*0040*/ 	.short	0x0004
        /*0042*/ 	.short	0x0020
        /*0044*/ 	.byte	0x00, 0xf4, 0x21, 0x00


	//----- nvinfo : EIATTR_KPARAM_INFO
	.align		4
.L_19:
        /*0048*/ 	.byte	0x04, 0x17
        /*004a*/ 	.short	(.L_21 - .L_20)
.L_20:
        /*004c*/ 	.word	0x00000000
        /*0050*/ 	.short	0x0003
        /*0052*/ 	.short	0x0018
        /*0054*/ 	.byte	0x00, 0xf4, 0x21, 0x00


	//----- nvinfo : EIATTR_KPARAM_INFO
	.align		4
.L_21:
        /*0058*/ 	.byte	0x04, 0x17
        /*005a*/ 	.short	(.L_23 - .L_22)
.L_22:
        /*005c*/ 	.word	0x00000000
        /*0060*/ 	.short	0x0002
        /*0062*/ 	.short	0x0010
        /*0064*/ 	.byte	0x00, 0xf4, 0x21, 0x00


	//----- nvinfo : EIATTR_KPARAM_INFO
	.align		4
.L_23:
        /*0068*/ 	.byte	0x04, 0x17
        /*006a*/ 	.short	(.L_25 - .L_24)
.L_24:
        /*006c*/ 	.word	0x00000000
        /*0070*/ 	.short	0x0001
        /*0072*/ 	.short	0x0008
        /*0074*/ 	.byte	0x00, 0xf4, 0x21, 0x00


	//----- nvinfo : EIATTR_KPARAM_INFO
	.align		4
.L_25:
        /*0078*/ 	.byte	0x04, 0x17
        /*007a*/ 	.short	(.L_27 - .L_26)
.L_26:
        /*007c*/ 	.word	0x00000000
        /*0080*/ 	.short	0x0000
        /*0082*/ 	.short	0x0000
        /*0084*/ 	.byte	0x00, 0xf4, 0x21, 0x00


	//----- nvinfo : EIATTR_SPARSE_MMA_MASK
	.align		4
.L_27:
        /*0088*/ 	.byte	0x03, 0x50
        /*008a*/ 	.short	0x0000


	//----- nvinfo : EIATTR_MAXREG_COUNT
	.align		4
        /*008c*/ 	.byte	0x03, 0x1b
        /*008e*/ 	.short	0x00ff


	//----- nvinfo : EIATTR_EXIT_INSTR_OFFSETS
	.align		4
        /*0090*/ 	.byte	0x04, 0x1c
        /*0092*/ 	.short	(.L_29 - .L_28)


	//   ....[0]....
.L_28:
        /*0094*/ 	.word	0x00001140


	//   ....[1]....
        /*0098*/ 	.word	0x000011c0


	//----- nvinfo : EIATTR_REQNTID
	.align		4
.L_29:
        /*009c*/ 	.byte	0x04, 0x10
        /*009e*/ 	.short	(.L_31 - .L_30)
.L_30:
        /*00a0*/ 	.word	0x00000100
        /*00a4*/ 	.word	0x00000001
        /*00a8*/ 	.word	0x00000001


	//----- nvinfo : EIATTR_CBANK_PARAM_SIZE
	.align		4
.L_31:
        /*00ac*/ 	.byte	0x03, 0x19
        /*00ae*/ 	.short	0x0038


	//----- nvinfo : EIATTR_PARAM_CBANK
	.align		4
        /*00b0*/ 	.byte	0x04, 0x0a
        /*00b2*/ 	.short	(.L_33 - .L_32)
	.align		4
.L_32:
        /*00b4*/ 	.word	index@(.nv.constant0.triton_poi_fused__native_batch_norm_legit_no_training_relu_36)
        /*00b8*/ 	.short	0x0210
        /*00ba*/ 	.short	0x0038


	//----- nvinfo : EIATTR_SW_WAR
	.align		4
.L_33:
        /*00bc*/ 	.byte	0x04, 0x36
        /*00be*/ 	.short	(.L_35 - .L_34)
.L_34:
        /*00c0*/ 	.word	0x00000008
.L_35:


//--------------------- .nv.callgraph             --------------------------
	.section	.nv.callgraph,"",@"SHT_CUDA_CALLGRAPH"
	.align	4
	.sectionentsize	8
	.align		4
        /*0000*/ 	.word	0x00000000
	.align		4
        /*0004*/ 	.word	0xffffffff
	.align		4
        /*0008*/ 	.word	0x00000000
	.align		4
        /*000c*/ 	.word	0xfffffffe
	.align		4
        /*0010*/ 	.word	0x00000000
	.align		4
        /*0014*/ 	.word	0xfffffffd
	.align		4
        /*0018*/ 	.word	0x00000000
	.align		4
        /*001c*/ 	.word	0xfffffffc


//--------------------- .nv.constant4             --------------------------
	.section	.nv.constant4,"a",@progbits
	.align	8
	.align		8
.nv.constant4:
        /*0000*/ 	.dword	_$_str
	.align		8
        /*0008*/ 	.dword	_$_str_$_2


//--------------------- .text.triton_poi_fused__native_batch_norm_legit_no_training_relu_36 --------------------------
	.section	.text.triton_poi_fused__native_batch_norm_legit_no_training_relu_36,"ax",@progbits
	.sectionflags	@"SHF_BARRIERS=1"
	.align	128
        .global         triton_poi_fused__native_batch_norm_legit_no_training_relu_36
        .type           triton_poi_fused__native_batch_norm_legit_no_training_relu_36,@function
        .size           triton_poi_fused__native_batch_norm_legit_no_training_relu_36,(.L_x_1 - triton_poi_fused__native_batch_norm_legit_no_training_relu_36)
        .other          triton_poi_fused__native_batch_norm_legit_no_training_relu_36,@"STO_CUDA_ENTRY STV_DEFAULT"
triton_poi_fused__native_batch_norm_legit_no_training_relu_36:
.text.triton_poi_fused__native_batch_norm_legit_no_training_relu_36:
[----:B------:R-:W0:Y:S01]  /*0000*/  LDC R1, c[0x0][0x28] ;  /* 0x00000a00ff017b82 */ /* 0x000e220000000800 */
[----:B------:R-:W1:Y:S07]  /*0010*/  S2R R3, SR_TID.X ;  /* 0x0000000000037919 */ /* 0x000e6e0000002100 */
[----:B------:R-:W2:Y:S01]  /*0020*/  LDC.64 R16, c[0x0][0x210] ;  /* 0x00008400ff107b82 */ /* 0x000ea20000000a00 */
[----:B------:R-:W-:Y:S01]  /*0030*/  ULDC.64 UR6, c[0x0][0x208] ;  /* 0x0000820000067ab9 */ /* 0x000fe20000000a00 */
[----:B------:R-:W3:Y:S01]  /*0040*/  S2R R2, SR_CTAID.Y ;  /* 0x0000000000027919 */ /* 0x000ee20000002600 */
[----:B------:R-:W4:Y:S01]  /*0050*/  S2R R0, SR_CTAID.X ;  /* 0x0000000000007919 */ /* 0x000f220000002500 */
[----:B-1----:R-:W-:Y:S01]  /*0060*/  IMAD.SHL.U32 R21, R3, 0x4, RZ ;  /* 0x0000000403157824 */ /* 0x002fe200078e00ff */
[----:B------:R-:W-:-:S04]  /*0070*/  SHF.R.U32.HI R7, RZ, 0x6, R3 ;  /* 0x00000006ff077819 */ /* 0x000fc80000011603 */
[----:B------:R-:W-:Y:S02]  /*0080*/  LOP3.LUT R5, R21, 0xfc, RZ, 0xc0, !PT ;  /* 0x000000fc15057812 */ /* 0x000fe400078ec0ff */
[----:B------:R-:W-:Y:S01]  /*0090*/  SGXT.U32 R7, R7, 0x2 ;  /* 0x000000020707781a */ /* 0x000fe20000000000 */
[----:B----4-:R-:W-:Y:S01]  /*00a0*/  IMAD.SHL.U32 R0, R0, 0x10, RZ ;  /* 0x0000001000007824 */ /* 0x010fe200078e00ff */
[----:B---3--:R-:W-:-:S04]  /*00b0*/  PRMT R5, R5, 0x6540, R2 ;  /* 0x0000654005057816 */ /* 0x008fc80000000002 */
[C---:B------:R-:W-:Y:S01]  /*00c0*/  ISETP.GE.AND P0, PT, R5.reuse, 0x680, PT ;  /* 0x000006800500780c */ /* 0x040fe20003f06270 */
[----:B------:R-:W-:Y:S01]  /*00d0*/  IMAD.HI R4, R5, 0x4ec4ec4f, RZ ;  /* 0x4ec4ec4f05047827 */ /* 0x000fe200078e02ff */
[----:B------:R-:W-:Y:S02]  /*00e0*/  LOP3.LUT R18, R0, R7, RZ, 0xfc, !PT ;  /* 0x0000000700127212 */ /* 0x000fe400078efcff */
[----:B------:R-:W-:Y:S02]  /*00f0*/  CS2R R6, SRZ ;  /* 0x0000000000067805 */ /* 0x000fe4000001ff00 */
[----:B------:R-:W-:Y:S02]  /*0100*/  SHF.R.U32.HI R9, RZ, 0x1f, R4 ;  /* 0x0000001fff097819 */ /* 0x000fe40000011604 */
[----:B------:R-:W-:Y:S02]  /*0110*/  ISETP.LT.AND P1, PT, R18, 0x40, !P0 ;  /* 0x000000401200780c */ /* 0x000fe40004721270 */
[----:B------:R-:W-:-:S02]  /*0120*/  LEA.HI.SX32 R4, R4, R9, 0x19 ;  /* 0x0000000904047211 */ /* 0x000fc400078fcaff */
[----:B------:R-:W-:-:S03]  /*0130*/  LOP3.LUT R8, R18, 0x4, RZ, 0xfc, !PT ;  /* 0x0000000412087812 */ /* 0x000fc600078efcff */
[----:B------:R-:W-:Y:S01]  /*0140*/  IMAD R5, R4, -0x1a0, R5 ;  /* 0xfffffe6004057824 */ /* 0x000fe200078e0205 */
[----:B------:R-:W-:Y:S02]  /*0150*/  ISETP.LT.AND P2, PT, R8, 0x40, !P0 ;  /* 0x000000400800780c */ /* 0x000fe40004741270 */
[----:B------:R-:W-:Y:S01]  /*0160*/  CS2R R8, SRZ ;  /* 0x0000000000087805 */ /* 0x000fe2000001ff00 */
[----:B------:R-:W-:Y:S01]  /*0170*/  IMAD R19, R4, 0x6800, R5 ;  /* 0x0000680004137824 */ /* 0x000fe200078e0205 */
[----:B------:R-:W-:-:S03]  /*0180*/  CS2R R4, SRZ ;  /* 0x0000000000047805 */ /* 0x000fc6000001ff00 */
[----:B------:R-:W-:-:S04]  /*0190*/  IMAD R19, R18, 0x1a0, R19 ;  /* 0x000001a012137824 */ /* 0x000fc800078e0213 */
[----:B--2---:R-:W-:-:S05]  /*01a0*/  IMAD.WIDE R14, R19, 0x4, R16 ;  /* 0x00000004130e7825 */ /* 0x004fca00078e0210 */
[----:B------:R1:W2:Y:S01]  /*01b0*/  @P1 LDG.E.EL.128 R4, desc[UR6][R14.64] ;  /* 0x000000060e041981 */ /* 0x0002a2000c2e1d00 */
[----:B------:R-:W-:Y:S01]  /*01c0*/  VIADD R23, R19, 0x680 ;  /* 0x0000068013177836 */ /* 0x000fe20000000000 */
[----:B------:R-:W-:Y:S02]  /*01d0*/  CS2R R10, SRZ ;  /* 0x00000000000a7805 */ /* 0x000fe4000001ff00 */
[----:B------:R-:W-:Y:S01]  /*01e0*/  LOP3.LUT R12, R18, 0x8, RZ, 0xfc, !PT ;  /* 0x00000008120c7812 */ /* 0x000fe200078efcff */
[----:B------:R-:W-:-:S03]  /*01f0*/  IMAD.WIDE R22, R23, 0x4, R16 ;  /* 0x0000000417167825 */ /* 0x000fc600078e0210 */
[----:B------:R-:W-:Y:S02]  /*0200*/  ISETP.LT.AND P1, PT, R12, 0x40, !P0 ;  /* 0x000000400c00780c */ /* 0x000fe40004721270 */
[----:B------:R3:W4:Y:S01]  /*0210*/  @P2 LDG.E.EL.128 R8, desc[UR6][R22.64] ;  /* 0x0000000616082981 */ /* 0x000722000c2e1d00 */
[----:B------:R-:W-:Y:S01]  /*0220*/  VIADD R25, R19, 0xd00 ;  /* 0x00000d0013197836 */ /* 0x000fe20000000000 */
[----:B------:R-:W-:Y:S02]  /*0230*/  CS2R R12, SRZ ;  /* 0x00000000000c7805 */ /* 0x000fe4000001ff00 */
[----:B-1----:R-:W-:Y:S01]  /*0240*/  CS2R R14, SRZ ;  /* 0x00000000000e7805 */ /* 0x002fe2000001ff00 */
[----:B------:R-:W-:-:S06]  /*0250*/  IMAD.WIDE R24, R25, 0x4, R16 ;  /* 0x0000000419187825 */ /* 0x000fcc00078e0210 */
[----:B------:R-:W5:Y:S01]  /*0260*/  @P1 LDG.E.EL.128 R12, desc[UR6][R24.64] ;  /* 0x00000006180c1981 */ /* 0x000f62000c2e1d00 */
[----:B------:R-:W-:Y:S01]  /*0270*/  LOP3.LUT R18, R18, 0xc, RZ, 0xfc, !PT ;  /* 0x0000000c12127812 */ /* 0x000fe200078efcff */
[----:B------:R-:W-:-:S03]  /*0280*/  VIADD R27, R19, 0x1380 ;  /* 0x00001380131b7836 */ /* 0x000fc60000000000 */
[----:B------:R-:W-:Y:S01]  /*0290*/  ISETP.LT.AND P0, PT, R18, 0x40, !P0 ;  /* 0x000000401200780c */ /* 0x000fe20004701270 */
[----:B------:R-:W-:Y:S01]  /*02a0*/  IMAD.WIDE R26, R27, 0x4, R16 ;  /* 0x000000041b1a7825 */ /* 0x000fe200078e0210 */
[----:B------:R-:W-:Y:S02]  /*02b0*/  CS2R R16, SRZ ;  /* 0x0000000000107805 */ /* 0x000fe4000001ff00 */
[----:B------:R-:W-:-:S09]  /*02c0*/  CS2R R18, SRZ ;  /* 0x0000000000127805 */ /* 0x000fd2000001ff00 */
[----:B------:R1:W5:Y:S01]  /*02d0*/  @P0 LDG.E.EL.128 R16, desc[UR6][R26.64] ;  /* 0x000000061a100981 */ /* 0x000362000c2e1d00 */
[----:B------:R-:W1:Y:S01]  /*02e0*/  S2UR UR5, SR_CgaCtaId ;  /* 0x00000000000579c3 */ /* 0x000e620000008800 */
[----:B------:R-:W-:Y:S01]  /*02f0*/  SHF.R.U32.HI R20, RZ, 0x2, R3 ;  /* 0x00000002ff147819 */ /* 0x000fe20000011603 */
[----:B------:R-:W-:Y:S01]  /*0300*/  UMOV UR4, 0x400 ;  /* 0x0000040000047882 */ /* 0x000fe20000000000 */
[----:B---3--:R-:W-:Y:S02]  /*0310*/  LOP3.LUT R22, R21, 0x3fc, RZ, 0xc0, !PT ;  /* 0x000003fc15167812 */ /* 0x008fe400078ec0ff */
[----:B------:R-:W-:Y:S02]  /*0320*/  LOP3.LUT R20, R20, 0x30, RZ, 0xc0, !PT ;  /* 0x0000003014147812 */ /* 0x000fe400078ec0ff */
[----:B------:R-:W-:Y:S01]  /*0330*/  PRMT R29, R3, 0x6540, R2 ;  /* 0x00006540031d7816 */ /* 0x000fe20000000002 */
[----:B01----:R-:W0:Y:S03]  /*0340*/  LDC.64 R26, c[0x0][0x220] ;  /* 0x00008800ff1a7b82 */ /* 0x003e260000000a00 */
[----:B------:R-:W-:Y:S01]  /*0350*/  ISETP.GE.AND P0, PT, R29, 0x680, PT ;  /* 0x000006801d00780c */ /* 0x000fe20003f06270 */
[----:B------:R-:W-:-:S06]  /*0360*/  UPRMT UR4, UR5, 0x654, UR4 ;  /* 0x0000065405047896 */ /* 0x000fcc0008000004 */
[----:B------:R-:W-:Y:S01]  /*0370*/  VIADD R23, R20, UR4 ;  /* 0x0000000414177c36 */ /* 0x000fe20008000000 */
[----:B------:R-:W-:-:S04]  /*0380*/  LOP3.LUT R20, R3, 0xff, RZ, 0xc0, !PT ;  /* 0x000000ff03147812 */ /* 0x000fc800078ec0ff */
[----:B------:R-:W-:Y:S02]  /*0390*/  LEA R22, R22, R23, 0x2 ;  /* 0x0000001716167211 */ /* 0x000fe400078e10ff */
[----:B------:R-:W-:-:S03]  /*03a0*/  LEA R20, R20, UR4, 0x2 ;  /* 0x0000000414147c11 */ /* 0x000fc6000f8e10ff */
[----:B--2---:R-:W-:Y:S01]  /*03b0*/  STS.128 [R22], R4 ;  /* 0x0000000416007388 */ /* 0x004fe20000000c00 */
[----:B------:R-:W-:Y:S06]  /*03c0*/  BAR.SYNC.DEFER_BLOCKING 0x0 ;  /* 0x0000000000007b1d */ /* 0x000fec0000010000 */
[----:B------:R-:W-:Y:S04]  /*03d0*/  LDS R23, [R20] ;  /* 0x0000000014177984 */ /* 0x000fe80000000800 */
[----:B------:R-:W-:Y:S04]  /*03e0*/  LDS R25, [R20+0x410] ;  /* 0x0004100014197984 */ /* 0x000fe80000000800 */
[----:B------:R-:W1:Y:S04]  /*03f0*/  LDS R24, [R20+0x820] ;  /* 0x0008200014187984 */ /* 0x000e680000000800 */
[----:B------:R-:W-:Y:S01]  /*0400*/  LDS R28, [R20+0xc30] ;  /* 0x000c3000141c7984 */ /* 0x000fe20000000800 */
[----:B------:R-:W-:Y:S06]  /*0410*/  BAR.SYNC.DEFER_BLOCKING 0x0 ;  /* 0x0000000000007b1d */ /* 0x000fec0000010000 */
[----:B----4-:R2:W-:Y:S02]  /*0420*/  STS.128 [R22], R8 ;  /* 0x0000000816007388 */ /* 0x0105e40000000c00 */
[----:B------:R-:W-:Y:S01]  /*0430*/  BAR.SYNC.DEFER_BLOCKING 0x0 ;  /* 0x0000000000007b1d */ /* 0x000fe20000010000 */
[----:B--2---:R-:W-:-:S07]  /*0440*/  IMAD.HI R8, R29, 0x4ec4ec4f, RZ ;  /* 0x4ec4ec4f1d087827 */ /* 0x004fce00078e02ff */
[----:B------:R-:W2:Y:S01]  /*0450*/  LDC.64 R10, c[0x0][0x230] ;  /* 0x00008c00ff0a7b82 */ /* 0x000ea20000000a00 */
[----:B------:R-:W-:-:S04]  /*0460*/  SHF.R.U32.HI R9, RZ, 0x1f, R8 ;  /* 0x0000001fff097819 */ /* 0x000fc80000011608 */
[----:B------:R-:W-:Y:S01]  /*0470*/  LEA.HI.SX32 R8, R8, R9, 0x19 ;  /* 0x0000000908087211 */ /* 0x000fe200078fcaff */
[----:B------:R-:W3:Y:S04]  /*0480*/  LDS R4, [R20] ;  /* 0x0000000014047984 */ /* 0x000ee80000000800 */
[----:B------:R-:W-:Y:S04]  /*0490*/  LDS R5, [R20+0x410] ;  /* 0x0004100014057984 */ /* 0x000fe80000000800 */
[----:B------:R-:W-:Y:S04]  /*04a0*/  LDS R7, [R20+0x820] ;  /* 0x0008200014077984 */ /* 0x000fe80000000800 */
[----:B------:R-:W4:Y:S01]  /*04b0*/  LDS R6, [R20+0xc30] ;  /* 0x000c300014067984 */ /* 0x000f220000000800 */
[----:B------:R-:W-:Y:S06]  /*04c0*/  BAR.SYNC.DEFER_BLOCKING 0x0 ;  /* 0x0000000000007b1d */ /* 0x000fec0000010000 */
[----:B-----5:R5:W-:Y:S02]  /*04d0*/  STS.128 [R22], R12 ;  /* 0x0000000c16007388 */ /* 0x020be40000000c00 */
[----:B------:R-:W-:Y:S01]  /*04e0*/  BAR.SYNC.DEFER_BLOCKING 0x0 ;  /* 0x0000000000007b1d */ /* 0x000fe20000010000 */
[----:B-----5:R-:W-:-:S07]  /*04f0*/  IMAD R15, R8, -0x1a0, R29 ;  /* 0xfffffe60080f7824 */ /* 0x020fce00078e021d */
[----:B------:R-:W5:Y:S01]  /*0500*/  LDC.64 R8, c[0x0][0x218] ;  /* 0x00008600ff087b82 */ /* 0x000f620000000a00 */
[----:B0-----:R-:W-:Y:S01]  /*0510*/  IMAD.WIDE R26, R15, 0x4, R26 ;  /* 0x000000040f1a7825 */ /* 0x001fe200078e021a */
[----:B------:R-:W-:Y:S04]  /*0520*/  LDS R29, [R20] ;  /* 0x00000000141d7984 */ /* 0x000fe80000000800 */
[----:B------:R-:W0:Y:S04]  /*0530*/  LDS R14, [R20+0x410] ;  /* 0x00041000140e7984 */ /* 0x000e280000000800 */
[----:B------:R-:W0:Y:S04]  /*0540*/  LDS R13, [R20+0x820] ;  /* 0x00082000140d7984 */ /* 0x000e280000000800 */
[----:B------:R-:W0:Y:S01]  /*0550*/  LDS R12, [R20+0xc30] ;  /* 0x000c3000140c7984 */ /* 0x000e220000000800 */
[----:B------:R-:W-:Y:S06]  /*0560*/  BAR.SYNC.DEFER_BLOCKING 0x0 ;  /* 0x0000000000007b1d */ /* 0x000fec0000010000 */
[----:B------:R1:W-:Y:S02]  /*0570*/  STS.128 [R22], R16 ;  /* 0x0000001016007388 */ /* 0x0003e40000000c00 */
[----:B------:R-:W-:Y:S01]  /*0580*/  BAR.SYNC.DEFER_BLOCKING 0x0 ;  /* 0x0000000000007b1d */ /* 0x000fe20000010000 */
[----:B-1----:R-:W-:-:S06]  /*0590*/  IMAD.MOV.U32 R16, RZ, RZ, RZ ;  /* 0x000000ffff107224 */ /* 0x002fcc00078e00ff */
[----:B------:R1:W3:Y:S01]  /*05a0*/  @!P0 LDG.E.EL R16, desc[UR6][R26.64] ;  /* 0x000000061a108981 */ /* 0x0002e2000c2e1900 */
[----:B-----5:R-:W-:-:S03]  /*05b0*/  IMAD.WIDE R8, R15, 0x4, R8 ;  /* 0x000000040f087825 */ /* 0x020fc600078e0208 */
[----:B------:R-:W-:Y:S01]  /*05c0*/  LDS R17, [R20+0x410] ;  /* 0x0004100014117984 */ /* 0x000fe20000000800 */
[----:B--2---:R-:W-:-:S03]  /*05d0*/  IMAD.WIDE R10, R15, 0x4, R10 ;  /* 0x000000040f0a7825 */ /* 0x004fc600078e020a */
[----:B------:R-:W-:Y:S01]  /*05e0*/  LDS R19, [R20+0x820] ;  /* 0x0008200014137984 */ /* 0x000fe20000000800 */
[----:B-1----:R-:W-:Y:S02]  /*05f0*/  IMAD.MOV.U32 R26, RZ, RZ, RZ ;  /* 0x000000ffff1a7224 */ /* 0x002fe400078e00ff */
[----:B------:R-:W-:Y:S01]  /*0600*/  IMAD.MOV.U32 R18, RZ, RZ, RZ ;  /* 0x000000ffff127224 */ /* 0x000fe200078e00ff */
[----:B------:R-:W1:Y:S04]  /*0610*/  LDS R27, [R20] ;  /* 0x00000000141b7984 */ /* 0x000e680000000800 */
[----:B------:R2:W5:Y:S02]  /*0620*/  @!P0 LDG.E.EL R26, desc[UR6][R8.64] ;  /* 0x00000006081a8981 */ /* 0x000564000c2e1900 */
[----:B--2---:R-:W2:Y:S02]  /*0630*/  LDC.64 R8, c[0x0][0x228] ;  /* 0x00008a00ff087b82 */ /* 0x004ea40000000a00 */
[----:B--2---:R-:W-:-:S04]  /*0640*/  IMAD.WIDE R8, R15, 0x4, R8 ;  /* 0x000000040f087825 */ /* 0x004fc800078e0208 */
[----:B------:R-:W-:Y:S01]  /*0650*/  IMAD.MOV.U32 R15, RZ, RZ, RZ ;  /* 0x000000ffff0f7224 */ /* 0x000fe200078e00ff */
[----:B------:R2:W4:Y:S05]  /*0660*/  @!P0 LDG.E.EL R18, desc[UR6][R8.64] ;  /* 0x0000000608128981 */ /* 0x00052a000c2e1900 */
[----:B------:R0:W4:Y:S01]  /*0670*/  @!P0 LDG.E.EL R15, desc[UR6][R10.64] ;  /* 0x000000060a0f8981 */ /* 0x000122000c2e1900 */
[----:B------:R-:W1:Y:S01]  /*0680*/  S2UR UR4, SR_CgaCtaId ;  /* 0x00000000000479c3 */ /* 0x000e620000008800 */
[----:B------:R-:W-:Y:S01]  /*0690*/  UMOV UR5, 0x400 ;  /* 0x0000040000057882 */ /* 0x000fe20000000000 */
[----:B------:R-:W-:Y:S01]  /*06a0*/  SHF.R.U32.HI R3, RZ, 0x2, R3 ;  /* 0x00000002ff037819 */ /* 0x000fe20000011603 */
[----:B--2---:R-:W2:Y:S01]  /*06b0*/  S2R R8, SR_TID.X ;  /* 0x0000000000087919 */ /* 0x004ea20000002100 */
[----:B------:R-:W-:-:S02]  /*06c0*/  LOP3.LUT R0, R0, 0xc, R21, 0xf8, !PT ;  /* 0x0000000c00007812 */ /* 0x000fc400078ef815 */
[----:B------:R-:W-:Y:S01]  /*06d0*/  SGXT.U32 R3, R3, 0x6 ;  /* 0x000000060303781a */ /* 0x000fe20000000000 */
[----:B0-----:R-:W-:Y:S01]  /*06e0*/  IMAD.MOV.U32 R10, RZ, RZ, 0x3e800000 ;  /* 0x3e800000ff0a7424 */ /* 0x001fe200078e00ff */
[----:B-1----:R-:W-:Y:S01]  /*06f0*/  UPRMT UR4, UR4, 0x654, UR5 ;  /* 0x0000065404047896 */ /* 0x002fe20008000005 */
[----:B---3--:R-:W-:Y:S02]  /*0700*/  FADD R22, R16, 9.9999997473787516356e-06 ;  /* 0x3727c5ac10167421 */ /* 0x008fe40000000000 */
[----:B------:R0:W1:Y:S04]  /*0710*/  LDS R16, [R20+0xc30] ;  /* 0x000c300014107984 */ /* 0x0000680000000800 */
[----:B------:R-:W3:Y:S01]  /*0720*/  MUFU.SQRT R22, R22 ;  /* 0x0000001600167308 */ /* 0x000ee20000002000 */
[--C-:B-----5:R-:W-:Y:S01]  /*0730*/  FADD R24, R24, -R26.reuse ;  /* 0x8000001a18187221 */ /* 0x120fe20000000000 */
[--C-:B------:R-:W-:Y:S01]  /*0740*/  FADD R4, R4, -R26.reuse ;  /* 0x8000001a04047221 */ /* 0x100fe20000000000 */
[--C-:B0-----:R-:W-:Y:S01]  /*0750*/  FADD R20, R25, -R26.reuse ;  /* 0x8000001a19147221 */ /* 0x101fe20000000000 */
[--C-:B----4-:R-:W-:Y:S01]  /*0760*/  FADD R6, R6, -R26.reuse ;  /* 0x8000001a06067221 */ /* 0x110fe20000000000 */
[----:B---3--:R-:W-:Y:S01]  /*0770*/  FSETP.GT.AND P0, PT, R22, 8.50705917302346158658e+37, PT ;  /* 0x7e8000001600780b */ /* 0x008fe20003f04000 */
[--C-:B------:R-:W-:Y:S01]  /*0780*/  FADD R28, R28, -R26.reuse ;  /* 0x8000001a1c1c7221 */ /* 0x100fe20000000000 */
[----:B------:R-:W-:Y:S01]  /*0790*/  FSETP.GEU.AND P1, PT, R22, 1.175494350822287508e-38, PT ;  /* 0x008000001600780b */ /* 0x000fe20003f2e000 */
[--C-:B------:R-:W-:Y:S01]  /*07a0*/  FADD R14, R14, -R26.reuse ;  /* 0x8000001a0e0e7221 */ /* 0x100fe20000000000 */
[----:B------:R-:W-:Y:S01]  /*07b0*/  FSEL R10, R10, 1, P0 ;  /* 0x3f8000000a0a7808 */ /* 0x000fe20000000000 */
[--C-:B------:R-:W-:Y:S01]  /*07c0*/  FADD R13, R13, -R26.reuse ;  /* 0x8000001a0d0d7221 */ /* 0x100fe20000000000 */
[--C-:B------:R-:W-:Y:S01]  /*07d0*/  FADD R7, R7, -R26.reuse ;  /* 0x8000001a07077221 */ /* 0x100fe20000000000 */
[--C-:B------:R-:W-:Y:S01]  /*07e0*/  FADD R29, R29, -R26.reuse ;  /* 0x8000001a1d1d7221 */ /* 0x100fe20000000000 */
[--C-:B------:R-:W-:Y:S01]  /*07f0*/  FADD R12, R12, -R26.reuse ;  /* 0x8000001a0c0c7221 */ /* 0x100fe20000000000 */
[--C-:B------:R-:W-:Y:S01]  /*0800*/  FADD R27, R27, -R26.reuse ;  /* 0x8000001a1b1b7221 */ /* 0x100fe20000000000 */
[--C-:B------:R-:W-:Y:S01]  /*0810*/  FADD R17, R17, -R26.reuse ;  /* 0x8000001a11117221 */ /* 0x100fe20000000000 */
[----:B------:R-:W-:-:S02]  /*0820*/  FADD R19, R19, -R26 ;  /* 0x8000001a13137221 */ /* 0x000fc40000000000 */
[----:B------:R-:W-:Y:S02]  /*0830*/  @P0 FMUL R22, R22, 0.25 ;  /* 0x3e80000016160820 */ /* 0x000fe40000400000 */
[----:B------:R-:W-:Y:S02]  /*0840*/  @!P1 FMUL R10, R10, 16777216 ;  /* 0x4b8000000a0a9820 */ /* 0x000fe40000400000 */
[----:B------:R-:W-:-:S04]  /*0850*/  @!P1 FMUL R22, R22, 16777216 ;  /* 0x4b80000016169820 */ /* 0x000fc80000400000 */
[----:B------:R0:W3:Y:S01]  /*0860*/  MUFU.RCP R9, R22 ;  /* 0x0000001600097308 */ /* 0x0000e20000001000 */
[--C-:B-1----:R-:W-:Y:S01]  /*0870*/  FADD R16, R16, -R26.reuse ;  /* 0x8000001a10107221 */ /* 0x102fe20000000000 */
[----:B0-----:R-:W-:Y:S01]  /*0880*/  FADD R22, R5, -R26 ;  /* 0x8000001a05167221 */ /* 0x001fe20000000000 */
[----:B--2---:R-:W-:-:S04]  /*0890*/  SHF.L.U32 R5, R8, 0x4, RZ ;  /* 0x0000000408057819 */ /* 0x004fc800000006ff */
[----:B------:R-:W-:Y:S01]  /*08a0*/  LOP3.LUT R5, R5, 0xff0, RZ, 0xc0, !PT ;  /* 0x00000ff005057812 */ /* 0x000fe200078ec0ff */
[----:B---3--:R-:W-:Y:S01]  /*08b0*/  FMUL R9, R9, R10 ;  /* 0x0000000a09097220 */ /* 0x008fe20000400000 */
[----:B------:R-:W-:Y:S02]  /*08c0*/  FADD R10, R23, -R26 ;  /* 0x8000001a170a7221 */ /* 0x000fe40000000000 */
[----:B------:R-:W-:Y:S01]  /*08d0*/  LEA.HI R11, R5, UR4, RZ, 0x1e ;  /* 0x00000004050b7c11 */ /* 0x000fe2000f8ff0ff */
[C---:B------:R-:W-:Y:S01]  /*08e0*/  FMUL R24, R9.reuse, R24 ;  /* 0x0000001809187220 */ /* 0x040fe20000400000 */
[C---:B------:R-:W-:Y:S01]  /*08f0*/  FMUL R22, R9.reuse, R22 ;  /* 0x0000001609167220 */ /* 0x040fe20000400000 */
[C---:B------:R-:W-:Y:S01]  /*0900*/  FMUL R4, R9.reuse, R4 ;  /* 0x0000000409047220 */ /* 0x040fe20000400000 */
[C---:B------:R-:W-:Y:S01]  /*0910*/  FMUL R6, R9.reuse, R6 ;  /* 0x0000000609067220 */ /* 0x040fe20000400000 */
[--C-:B------:R-:W-:Y:S01]  /*0920*/  FFMA R24, R24, R18, R15.reuse ;  /* 0x0000001218187223 */ /* 0x100fe2000000000f */
[C---:B------:R-:W-:Y:S01]  /*0930*/  FMUL R20, R9.reuse, R20 ;  /* 0x0000001409147220 */ /* 0x040fe20000400000 */
[-CC-:B------:R-:W-:Y:S01]  /*0940*/  FFMA R4, R4, R18.reuse, R15.reuse ;  /* 0x0000001204047223 */ /* 0x180fe2000000000f */
[--C-:B------:R-:W-:Y:S01]  /*0950*/  FFMA R22, R22, R18, R15.reuse ;  /* 0x0000001216167223 */ /* 0x100fe2000000000f */
[C---:B------:R-:W-:Y:S01]  /*0960*/  FMUL R26, R9.reuse, R13 ;  /* 0x0000000d091a7220 */ /* 0x040fe20000400000 */
[C---:B------:R-:W-:Y:S01]  /*0970*/  FMUL R14, R9.reuse, R14 ;  /* 0x0000000e090e7220 */ /* 0x040fe20000400000 */
[C---:B------:R-:W-:Y:S01]  /*0980*/  FMUL R28, R9.reuse, R28 ;  /* 0x0000001c091c7220 */ /* 0x040fe20000400000 */
[-CC-:B------:R-:W-:Y:S01]  /*0990*/  FFMA R20, R20, R18.reuse, R15.reuse ;  /* 0x0000001214147223 */ /* 0x180fe2000000000f */
[-CC-:B------:R-:W-:Y:S01]  /*09a0*/  FFMA R6, R6, R18.reuse, R15.reuse ;  /* 0x0000001206067223 */ /* 0x180fe2000000000f */
[----:B------:R-:W-:Y:S01]  /*09b0*/  FSETP.GEU.AND P3, PT, R24, RZ, PT ;  /* 0x000000ff1800720b */ /* 0x000fe20003f6e000 */
[-CC-:B------:R-:W-:Y:S01]  /*09c0*/  FFMA R28, R28, R18.reuse, R15.reuse ;  /* 0x000000121c1c7223 */ /* 0x180fe2000000000f */
[-CC-:B------:R-:W-:Y:S01]  /*09d0*/  FFMA R14, R14, R18.reuse, R15.reuse ;  /* 0x000000120e0e7223 */ /* 0x180fe2000000000f */
[-CC-:B------:R-:W-:Y:S01]  /*09e0*/  FFMA R26, R26, R18.reuse, R15.reuse ;  /* 0x000000121a1a7223 */ /* 0x180fe2000000000f */
[----:B------:R-:W-:Y:S01]  /*09f0*/  FSETP.GEU.AND P1, PT, R4, RZ, PT ;  /* 0x000000ff0400720b */ /* 0x000fe20003f2e000 */
[C---:B------:R-:W-:Y:S01]  /*0a00*/  FMUL R29, R9.reuse, R29 ;  /* 0x0000001d091d7220 */ /* 0x040fe20000400000 */
[----:B------:R-:W-:Y:S01]  /*0a10*/  FSETP.GEU.AND P0, PT, R22, RZ, PT ;  /* 0x000000ff1600720b */ /* 0x000fe20003f0e000 */
[C---:B------:R-:W-:Y:S01]  /*0a20*/  FMUL R17, R9.reuse, R17 ;  /* 0x0000001109117220 */ /* 0x040fe20000400000 */
[C---:B------:R-:W-:Y:S01]  /*0a30*/  FMUL R19, R9.reuse, R19 ;  /* 0x0000001309137220 */ /* 0x040fe20000400000 */
[----:B------:R-:W-:Y:S01]  /*0a40*/  FSEL R24, R24, RZ, P3 ;  /* 0x000000ff18187208 */ /* 0x000fe20001800000 */
[----:B------:R-:W-:Y:S01]  /*0a50*/  FMUL R7, R9, R7 ;  /* 0x0000000709077220 */ /* 0x000fe20000400000 */
[----:B------:R-:W-:Y:S01]  /*0a60*/  FSETP.GEU.AND P4, PT, R20, RZ, PT ;  /* 0x000000ff1400720b */ /* 0x000fe20003f8e000 */
[-CC-:B------:R-:W-:Y:S01]  /*0a70*/  FFMA R29, R29, R18.reuse, R15.reuse ;  /* 0x000000121d1d7223 */ /* 0x180fe2000000000f */
[----:B------:R-:W-:Y:S01]  /*0a80*/  FSEL R4, R4, RZ, P1 ;  /* 0x000000ff04047208 */ /* 0x000fe20000800000 */
[-CC-:B------:R-:W-:Y:S01]  /*0a90*/  FFMA R17, R17, R18.reuse, R15.reuse ;  /* 0x0000001211117223 */ /* 0x180fe2000000000f */
[----:B------:R-:W-:Y:S01]  /*0aa0*/  FSEL R22, R22, RZ, P0 ;  /* 0x000000ff16167208 */ /* 0x000fe20000000000 */
[----:B------:R-:W-:Y:S01]  /*0ab0*/  FFMA R19, R19, R18, R15 ;  /* 0x0000001213137223 */ /* 0x000fe2000000000f */
[----:B------:R-:W-:Y:S01]  /*0ac0*/  FSETP.GEU.AND P3, PT, R6, RZ, PT ;  /* 0x000000ff0600720b */ /* 0x000fe20003f6e000 */
[C---:B------:R-:W-:Y:S01]  /*0ad0*/  FMUL R12, R9.reuse, R12 ;  /* 0x0000000c090c7220 */ /* 0x040fe20000400000 */
[----:B------:R-:W-:Y:S01]  /*0ae0*/  FSETP.GEU.AND P2, PT, R28, RZ, PT ;  /* 0x000000ff1c00720b */ /* 0x000fe20003f4e000 */
[C---:B------:R-:W-:Y:S01]  /*0af0*/  FMUL R10, R9.reuse, R10 ;  /* 0x0000000a090a7220 */ /* 0x040fe20000400000 */
[----:B------:R-:W-:Y:S01]  /*0b00*/  FSETP.GEU.AND P1, PT, R14, RZ, PT ;  /* 0x000000ff0e00720b */ /* 0x000fe20003f2e000 */
[C---:B------:R-:W-:Y:S01]  /*0b10*/  FMUL R27, R9.reuse, R27 ;  /* 0x0000001b091b7220 */ /* 0x040fe20000400000 */
[----:B------:R-:W-:Y:S01]  /*0b20*/  FSETP.GEU.AND P0, PT, R26, RZ, PT ;  /* 0x000000ff1a00720b */ /* 0x000fe20003f0e000 */
[----:B------:R-:W-:Y:S01]  /*0b30*/  FMUL R16, R9, R16 ;  /* 0x0000001009107220 */ /* 0x000fe20000400000 */
[----:B------:R-:W-:Y:S01]  /*0b40*/  IMAD R11, R5, 0x4, R11 ;  /* 0x00000004050b7824 */ /* 0x000fe200078e020b */
[----:B------:R-:W-:Y:S01]  /*0b50*/  BAR.SYNC.DEFER_BLOCKING 0x0 ;  /* 0x0000000000007b1d */ /* 0x000fe20000010000 */
[----:B------:R-:W-:Y:S01]  /*0b60*/  FSEL R20, R20, RZ, P4 ;  /* 0x000000ff14147208 */ /* 0x000fe20002000000 */
[-CC-:B------:R-:W-:Y:S01]  /*0b70*/  FFMA R7, R7, R18.reuse, R15.reuse ;  /* 0x0000001207077223 */ /* 0x180fe2000000000f */
[----:B------:R-:W-:Y:S01]  /*0b80*/  FSEL R6, R6, RZ, P3 ;  /* 0x000000ff06067208 */ /* 0x000fe20001800000 */
[-CC-:B------:R-:W-:Y:S01]  /*0b90*/  FFMA R10, R10, R18.reuse, R15.reuse ;  /* 0x000000120a0a7223 */ /* 0x180fe2000000000f */
[----:B------:R-:W-:Y:S01]  /*0ba0*/  FSEL R28, R28, RZ, P2 ;  /* 0x000000ff1c1c7208 */ /* 0x000fe20001000000 */
[-CC-:B------:R-:W-:Y:S01]  /*0bb0*/  FFMA R12, R12, R18.reuse, R15.reuse ;  /* 0x000000120c0c7223 */ /* 0x180fe2000000000f */
[----:B------:R-:W-:Y:S01]  /*0bc0*/  FSEL R14, R14, RZ, P1 ;  /* 0x000000ff0e0e7208 */ /* 0x000fe20000800000 */
[-CC-:B------:R-:W-:Y:S01]  /*0bd0*/  FFMA R27, R27, R18.reuse, R15.reuse ;  /* 0x000000121b1b7223 */ /* 0x180fe2000000000f */
[----:B------:R-:W-:Y:S01]  /*0be0*/  FSEL R26, R26, RZ, P0 ;  /* 0x000000ff1a1a7208 */ /* 0x000fe20000000000 */
[----:B------:R-:W-:Y:S01]  /*0bf0*/  FFMA R16, R16, R18, R15 ;  /* 0x0000001210107223 */ /* 0x000fe2000000000f */
[----:B------:R-:W-:Y:S01]  /*0c00*/  FSETP.GEU.AND P2, PT, R29, RZ, PT ;  /* 0x000000ff1d00720b */ /* 0x000fe20003f4e000 */
[----:B------:R-:W-:Y:S01]  /*0c10*/  IMAD.SHL.U32 R5, R8, 0x4, RZ ;  /* 0x0000000408057824 */ /* 0x000fe200078e00ff */
[----:B------:R-:W-:-:S02]  /*0c20*/  FSETP.GEU.AND P0, PT, R19, RZ, PT ;  /* 0x000000ff1300720b */ /* 0x000fc40003f0e000 */
[----:B------:R-:W-:Y:S02]  /*0c30*/  FSETP.GEU.AND P1, PT, R17, RZ, PT ;  /* 0x000000ff1100720b */ /* 0x000fe40003f2e000 */
[C---:B------:R-:W-:Y:S02]  /*0c40*/  FSETP.GEU.AND P4, PT, R7.reuse, RZ, PT ;  /* 0x000000ff0700720b */ /* 0x040fe40003f8e000 */
[C---:B------:R-:W-:Y:S02]  /*0c50*/  FSETP.GEU.AND P3, PT, R12.reuse, RZ, PT ;  /* 0x000000ff0c00720b */ /* 0x040fe40003f6e000 */
[----:B------:R-:W-:Y:S02]  /*0c60*/  FSEL R18, R7, RZ, P4 ;  /* 0x000000ff07127208 */ /* 0x000fe40002000000 */
[----:B------:R-:W-:Y:S01]  /*0c70*/  FSEL R12, R12, RZ, P3 ;  /* 0x000000ff0c0c7208 */ /* 0x000fe20001800000 */
[----:B------:R0:W-:Y:S01]  /*0c80*/  STS [R11+0x4], R20 ;  /* 0x000004140b007388 */ /* 0x0001e20000000800 */
[----:B------:R-:W-:-:S03]  /*0c90*/  LOP3.LUT R8, R8, 0xfc, RZ, 0xc0, !PT ;  /* 0x000000fc08087812 */ /* 0x000fc600078ec0ff */
[----:B------:R1:W-:Y:S04]  /*0ca0*/  STS [R11+0x14], R22 ;  /* 0x000014160b007388 */ /* 0x0003e80000000800 */
[----:B------:R2:W-:Y:S01]  /*0cb0*/  STS [R11+0x1c], R6 ;  /* 0x00001c060b007388 */ /* 0x0005e20000000800 */
[----:B0-----:R-:W-:Y:S02]  /*0cc0*/  FSEL R20, R29, RZ, P2 ;  /* 0x000000ff1d147208 */ /* 0x001fe40001000000 */
[----:B------:R-:W-:Y:S01]  /*0cd0*/  FSETP.GEU.AND P2, PT, R27, RZ, PT ;  /* 0x000000ff1b00720b */ /* 0x000fe20003f4e000 */
[----:B------:R0:W-:Y:S01]  /*0ce0*/  STS [R11+0x10], R4 ;  /* 0x000010040b007388 */ /* 0x0001e20000000800 */
[----:B-1----:R-:W-:Y:S02]  /*0cf0*/  FSEL R22, R19, RZ, P0 ;  /* 0x000000ff13167208 */ /* 0x002fe40000000000 */
[----:B------:R-:W-:Y:S01]  /*0d00*/  FSETP.GEU.AND P0, PT, R16, RZ, PT ;  /* 0x000000ff1000720b */ /* 0x000fe20003f0e000 */
[----:B------:R1:W-:Y:S01]  /*0d10*/  STS [R11+0x18], R18 ;  /* 0x000018120b007388 */ /* 0x0003e20000000800 */
[----:B--2---:R-:W-:-:S02]  /*0d20*/  FSEL R6, R17, RZ, P1 ;  /* 0x000000ff11067208 */ /* 0x004fc40000800000 */
[----:B------:R-:W-:Y:S01]  /*0d30*/  FSETP.GEU.AND P1, PT, R10, RZ, PT ;  /* 0x000000ff0a00720b */ /* 0x000fe20003f2e000 */
[----:B------:R-:W-:Y:S01]  /*0d40*/  STS [R11+0x8], R24 ;  /* 0x000008180b007388 */ /* 0x000fe20000000800 */
[----:B------:R-:W-:Y:S02]  /*0d50*/  FSEL R16, R16, RZ, P0 ;  /* 0x000000ff10107208 */ /* 0x000fe40000000000 */
[----:B0-----:R-:W-:Y:S01]  /*0d60*/  FSEL R4, R27, RZ, P2 ;  /* 0x000000ff1b047208 */ /* 0x001fe20001000000 */
[----:B------:R-:W-:Y:S01]  /*0d70*/  STS [R11+0xc], R28 ;  /* 0x00000c1c0b007388 */ /* 0x000fe20000000800 */
[----:B------:R-:W-:Y:S02]  /*0d80*/  FSEL R10, R10, RZ, P1 ;  /* 0x000000ff0a0a7208 */ /* 0x000fe40000800000 */
[----:B-1----:R-:W-:Y:S01]  /*0d90*/  LOP3.LUT R18, R5, 0x3fc, RZ, 0xc0, !PT ;  /* 0x000003fc05127812 */ /* 0x002fe200078ec0ff */
[----:B------:R0:W-:Y:S01]  /*0da0*/  STS [R11+0x20], R20 ;  /* 0x000020140b007388 */ /* 0x0001e20000000800 */
[----:B------:R-:W-:-:S02]  /*0db0*/  ISETP.GE.AND P0, PT, R0, 0x40, PT ;  /* 0x000000400000780c */ /* 0x000fc40003f06270 */
[C---:B------:R-:W-:Y:S01]  /*0dc0*/  LOP3.LUT R5, R18.reuse, 0x400, RZ, 0xfc, !PT ;  /* 0x0000040012057812 */ /* 0x040fe200078efcff */
[----:B------:R-:W-:Y:S01]  /*0dd0*/  STS [R11+0x24], R14 ;  /* 0x0000240e0b007388 */ /* 0x000fe20000000800 */
[----:B------:R-:W-:Y:S02]  /*0de0*/  LOP3.LUT R9, R18, 0x800, RZ, 0xfc, !PT ;  /* 0x0000080012097812 */ /* 0x000fe400078efcff */
[----:B------:R-:W-:Y:S01]  /*0df0*/  SHF.R.U32.HI R7, RZ, 0x2, R5 ;  /* 0x00000002ff077819 */ /* 0x000fe20000011605 */
[----:B------:R-:W-:Y:S01]  /*0e00*/  STS [R11+0x28], R26 ;  /* 0x0000281a0b007388 */ /* 0x000fe20000000800 */
[----:B------:R-:W-:Y:S01]  /*0e10*/  SHF.R.U32.HI R9, RZ, 0x2, R9 ;  /* 0x00000002ff097819 */ /* 0x000fe20000011609 */
[----:B------:R-:W-:Y:S01]  /*0e20*/  VIADD R5, R8, UR4 ;  /* 0x0000000408057c36 */ /* 0x000fe20008000000 */
[----:B------:R-:W-:Y:S01]  /*0e30*/  LOP3.LUT R7, R7, 0x1fc, RZ, 0xc0, !PT ;  /* 0x000001fc07077812 */ /* 0x000fe200078ec0ff */
[----:B------:R-:W-:Y:S01]  /*0e40*/  STS [R11+0x2c], R12 ;  /* 0x00002c0c0b007388 */ /* 0x000fe20000000800 */
[----:B------:R-:W-:-:S02]  /*0e50*/  LOP3.LUT R9, R9, 0x2fc, RZ, 0xc0, !PT ;  /* 0x000002fc09097812 */ /* 0x000fc400078ec0ff */
[C---:B------:R-:W-:Y:S01]  /*0e60*/  LEA R19, R18.reuse, R5, 0x2 ;  /* 0x0000000512137211 */ /* 0x040fe200078e10ff */
[----:B------:R1:W-:Y:S01]  /*0e70*/  STS [R11+0x38], R22 ;  /* 0x000038160b007388 */ /* 0x0003e20000000800 */
[----:B------:R-:W-:Y:S02]  /*0e80*/  VIADD R7, R7, UR4 ;  /* 0x0000000407077c36 */ /* 0x000fe40008000000 */
[----:B------:R-:W-:Y:S01]  /*0e90*/  VIADD R9, R9, UR4 ;  /* 0x0000000409097c36 */ /* 0x000fe20008000000 */
[----:B------:R-:W-:Y:S01]  /*0ea0*/  STS [R11+0x34], R6 ;  /* 0x000034060b007388 */ /* 0x000fe20000000800 */
[----:B0-----:R-:W-:-:S03]  /*0eb0*/  IMAD R20, R18, 0x4, R7 ;  /* 0x0000000412147824 */ /* 0x001fc600078e0207 */
[----:B------:R-:W-:Y:S01]  /*0ec0*/  STS [R11+0x30], R4 ;  /* 0x000030040b007388 */ /* 0x000fe20000000800 */
[----:B-1----:R-:W-:-:S03]  /*0ed0*/  IMAD R22, R18, 0x4, R9 ;  /* 0x0000000412167824 */ /* 0x002fc600078e0209 */
[----:B------:R-:W-:Y:S04]  /*0ee0*/  STS [R11], R10 ;  /* 0x0000000a0b007388 */ /* 0x000fe80000000800 */
[----:B------:R0:W-:Y:S01]  /*0ef0*/  STS [R11+0x3c], R16 ;  /* 0x00003c100b007388 */ /* 0x0001e20000000800 */
[----:B------:R-:W-:Y:S08]  /*0f00*/  BAR.SYNC.DEFER_BLOCKING 0x0 ;  /* 0x0000000000007b1d */ /* 0x000ff00000010000 */
[----:B0-----:R-:W0:Y:S01]  /*0f10*/  LDC.64 R16, c[0x0][0x238] ;  /* 0x00008e00ff107b82 */ /* 0x001e220000000a00 */
[----:B------:R-:W-:Y:S04]  /*0f20*/  LDS R4, [R19] ;  /* 0x0000000013047984 */ /* 0x000fe80000000800 */
[----:B------:R-:W-:Y:S04]  /*0f30*/  LDS R5, [R19+0x4] ;  /* 0x0000040013057984 */ /* 0x000fe80000000800 */
[----:B------:R-:W-:Y:S04]  /*0f40*/  LDS R6, [R19+0x8] ;  /* 0x0000080013067984 */ /* 0x000fe80000000800 */
[----:B------:R1:W2:Y:S04]  /*0f50*/  LDS R7, [R19+0xc] ;  /* 0x00000c0013077984 */ /* 0x0002a80000000800 */
[----:B------:R-:W-:Y:S04]  /*0f60*/  LDS R8, [R20+0x1000] ;  /* 0x0010000014087984 */ /* 0x000fe80000000800 */
[----:B------:R-:W-:Y:S01]  /*0f70*/  LDS R9, [R20+0x1004] ;  /* 0x0010040014097984 */ /* 0x000fe20000000800 */
[----:B-1----:R-:W-:-:S02]  /*0f80*/  PRMT R19, R3, 0x6540, R2 ;  /* 0x0000654003137816 */ /* 0x002fc40000000002 */
[----:B------:R-:W-:Y:S01]  /*0f90*/  LOP3.LUT R2, R18, 0xc00, RZ, 0xfc, !PT ;  /* 0x00000c0012027812 */ /* 0x000fe200078efcff */
[----:B------:R-:W-:Y:S01]  /*0fa0*/  LDS R10, [R20+0x1008] ;  /* 0x00100800140a7984 */ /* 0x000fe20000000800 */
[C---:B------:R-:W-:Y:S02]  /*0fb0*/  LOP3.LUT R23, R19.reuse, 0x40, RZ, 0xfc, !PT ;  /* 0x0000004013177812 */ /* 0x040fe400078efcff */
[C---:B------:R-:W-:Y:S01]  /*0fc0*/  LOP3.LUT R21, R19.reuse, 0x80, RZ, 0xfc, !PT ;  /* 0x0000008013157812 */ /* 0x040fe200078efcff */
[----:B------:R0:W1:Y:S01]  /*0fd0*/  LDS R11, [R20+0x100c] ;  /* 0x00100c00140b7984 */ /* 0x0000620000000800 */
[C---:B------:R-:W-:Y:S02]  /*0fe0*/  LOP3.LUT R3, R19.reuse, 0xc0, RZ, 0xfc, !PT ;  /* 0x000000c013037812 */ /* 0x040fe400078efcff */
[----:B------:R-:W-:Y:S01]  /*0ff0*/  ISETP.LT.AND P3, PT, R19, 0x680, !P0 ;  /* 0x000006801300780c */ /* 0x000fe20004761270 */
[----:B------:R-:W-:Y:S01]  /*1000*/  LDS R12, [R22+0x2000] ;  /* 0x00200000160c7984 */ /* 0x000fe20000000800 */
[----:B------:R-:W-:Y:S01]  /*1010*/  ISETP.LT.AND P2, PT, R23, 0x680, !P0 ;  /* 0x000006801700780c */ /* 0x000fe20004741270 */
[--C-:B------:R-:W-:Y:S01]  /*1020*/  IMAD R19, R19, 0x40, R0.reuse ;  /* 0x0000004013137824 */ /* 0x100fe200078e0200 */
[----:B------:R-:W-:Y:S01]  /*1030*/  ISETP.LT.AND P1, PT, R21, 0x680, !P0 ;  /* 0x000006801500780c */ /* 0x000fe20004721270 */
[----:B------:R-:W-:Y:S01]  /*1040*/  LDS R13, [R22+0x2004] ;  /* 0x00200400160d7984 */ /* 0x000fe20000000800 */
[----:B------:R-:W-:Y:S01]  /*1050*/  ISETP.LT.AND P0, PT, R3, 0x680, !P0 ;  /* 0x000006800300780c */ /* 0x000fe20004701270 */
[----:B------:R-:W-:Y:S01]  /*1060*/  IMAD R23, R23, 0x40, R0 ;  /* 0x0000004017177824 */ /* 0x000fe200078e0200 */
[----:B------:R-:W-:Y:S01]  /*1070*/  SHF.R.U32.HI R2, RZ, 0x2, R2 ;  /* 0x00000002ff027819 */ /* 0x000fe20000011602 */
[----:B------:R-:W-:Y:S01]  /*1080*/  LDS R14, [R22+0x2008] ;  /* 0x00200800160e7984 */ /* 0x000fe20000000800 */
[----:B------:R-:W-:Y:S01]  /*1090*/  LEA R25, R21, R0, 0x6 ;  /* 0x0000000015197211 */ /* 0x000fe200078e30ff */
[--C-:B0-----:R-:W-:Y:S01]  /*10a0*/  IMAD.WIDE R20, R19, 0x4, R16.reuse ;  /* 0x0000000413147825 */ /* 0x101fe200078e0210 */
[----:B------:R-:W-:Y:S01]  /*10b0*/  LOP3.LUT R2, R2, 0x3fc, RZ, 0xc0, !PT ;  /* 0x000003fc02027812 */ /* 0x000fe200078ec0ff */
[----:B------:R0:W3:Y:S02]  /*10c0*/  LDS R15, [R22+0x200c] ;  /* 0x00200c00160f7984 */ /* 0x0000e40000000800 */
[----:B------:R-:W-:-:S04]  /*10d0*/  IMAD.WIDE R24, R25, 0x4, R16 ;  /* 0x0000000419187825 */ /* 0x000fc800078e0210 */
[----:B------:R-:W-:Y:S02]  /*10e0*/  VIADD R19, R2, UR4 ;  /* 0x0000000402137c36 */ /* 0x000fe40008000000 */
[----:B0-----:R-:W-:Y:S01]  /*10f0*/  IMAD.WIDE R22, R23, 0x4, R16 ;  /* 0x0000000417167825 */ /* 0x001fe200078e0210 */
[----:B--2---:R0:W-:Y:S03]  /*1100*/  @P3 STG.E.128 desc[UR6][R20.64], R4 ;  /* 0x0000000414003986 */ /* 0x0041e6000c101d06 */
[----:B------:R-:W-:Y:S01]  /*1110*/  IMAD R19, R18, 0x4, R19 ;  /* 0x0000000412137824 */ /* 0x000fe200078e0213 */
[----:B-1----:R0:W-:Y:S04]  /*1120*/  @P2 STG.E.128 desc[UR6][R22.64], R8 ;  /* 0x0000000816002986 */ /* 0x0021e8000c101d06 */
[----:B---3--:R0:W-:Y:S02]  /*1130*/  @P1 STG.E.128 desc[UR6][R24.64], R12 ;  /* 0x0000000c18001986 */ /* 0x0081e4000c101d06 */
[----:B0-----:R-:W-:Y:S05]  /*1140*/  @!P0 EXIT ;  /* 0x000000000000894d */ /* 0x001fea0003800000 */
[----:B0-----:R-:W-:Y:S01]  /*1150*/  LDS R4, [R19+0x3000] ;  /* 0x0030000013047984 */ /* 0x001fe20000000800 */
[----:B------:R-:W-:-:S03]  /*1160*/  IMAD R3, R3, 0x40, R0 ;  /* 0x0000004003037824 */ /* 0x000fc600078e0200 */
[----:B------:R-:W-:Y:S01]  /*1170*/  LDS R5, [R19+0x3004] ;  /* 0x0030040013057984 */ /* 0x000fe20000000800 */
[----:B------:R-:W-:-:S03]  /*1180*/  IMAD.WIDE R16, R3, 0x4, R16 ;  /* 0x0000000403107825 */ /* 0x000fc600078e0210 */
[----:B------:R-:W-:Y:S04]  /*1190*/  LDS R6, [R19+0x3008] ;  /* 0x0030080013067984 */ /* 0x000fe80000000800 */
[----:B------:R-:W0:Y:S04]  /*11a0*/  LDS R7, [R19+0x300c] ;  /* 0x00300c0013077984 */ /* 0x000e280000000800 */
[----:B0-----:R-:W-:Y:S01]  /*11b0*/  STG.E.128 desc[UR6][R16.64], R4 ;  /* 0x0000000410007986 */ /* 0x001fe2000c101d06 */
[----:B------:R-:W-:Y:S05]  /*11c0*/  EXIT ;  /* 0x000000000000794d */ /* 0x000fea0003800000 */
.L_x_0:
[----:B------:R-:W-:-:S00]  /*11d0*/  BRA `(.L_x_0) ;  /* 0xfffffffc00fc7947 */ /* 0x000fc0000383ffff */
[----:B------:R-:W-:-:S00]  /*11e0*/  NOP ;  /* 0x0000000000007918 */ /* 0x000fc00000000000 */
        /* <DEDUP_REMOVED lines=9> */
.L_x_1:


//--------------------- .nv.global.init           --------------------------
	.section	.nv.global.init,"aw",@progbits
.nv.global.init:
	.type		_$_str,@object
	.size		_$_str,(_$_str_$_2 - _$_str)
_$_str:
        /*0000*/ 	.byte	0x5f, 0x5f, 0x43, 0x55, 0x44, 0x41, 0x5f, 0x46, 0x54, 0x5a, 0x00
	.type		_$_str_$_2,@object
	.size		_$_str_$_2,(.L_1 - _$_str_$_2)
_$_str_$_2:
        /*000b*/ 	.byte	0x5f, 0x5f, 0x43, 0x55, 0x44, 0x41, 0x5f, 0x50, 0x52, 0x45, 0x43, 0x5f, 0x53, 0x51, 0x52, 0x54
        /*001b*/ 	.byte	0x00
.L_1:


//--------------------- .nv.shared.triton_poi_fused__native_batch_norm_legit_no_training_relu_36 --------------------------
	.section	.nv.shared.triton_poi_fused__native_batch_norm_legit_no_training_relu_36,"aw",@nobits
	.sectionflags	@""
	.align	16
	.zero		1024


//--------------------- .nv.constant0.triton_poi_fused__native_batch_norm_legit_no_training_relu_36 --------------------------
	.section	.nv.constant0.triton_poi_fused__native_batch_norm_legit_no_training_relu_36,"a",@progbits
	.sectionflags	@""
	.align	4
.nv.constant0.triton_poi_fused__native_batch_norm_legit_no_training_relu_36:
	.zero		584
